//
// Generated by NVIDIA NVVM Compiler
//
// Compiler Build ID: CL-36424714
// Cuda compilation tools, release 13.0, V13.0.88
// Based on NVVM 20.0.0
//

.version 9.0
.target sm_100
.address_size 64

	// .globl	_Z13sumBiasKernelPfPKfii

.visible .entry _Z13sumBiasKernelPfPKfii(
	.param .u64 .ptr .align 1 _Z13sumBiasKernelPfPKfii_param_0,
	.param .u64 .ptr .align 1 _Z13sumBiasKernelPfPKfii_param_1,
	.param .u32 _Z13sumBiasKernelPfPKfii_param_2,
	.param .u32 _Z13sumBiasKernelPfPKfii_param_3
)
{
	.reg .pred 	%p<11>;
	.reg .b32 	%r<38>;
	.reg .b32 	%f<83>;
	.reg .b64 	%rd<43>;

	ld.param.u64 	%rd2, [_Z13sumBiasKernelPfPKfii_param_0];
	ld.param.u64 	%rd3, [_Z13sumBiasKernelPfPKfii_param_1];
	ld.param.u32 	%r23, [_Z13sumBiasKernelPfPKfii_param_2];
	ld.param.u32 	%r24, [_Z13sumBiasKernelPfPKfii_param_3];
	cvta.to.global.u64 	%rd1, %rd3;
	mov.u32 	%r25, %tid.x;
	mov.u32 	%r26, %ctaid.x;
	mov.u32 	%r27, %ntid.x;
	mad.lo.s32 	%r1, %r26, %r27, %r25;
	setp.ge.s32 	%p1, %r1, %r24;
	@%p1 bra 	$L__BB0_15;
	setp.lt.s32 	%p2, %r23, 1;
	mov.f32 	%f82, 0f00000000;
	@%p2 bra 	$L__BB0_14;
	and.b32  	%r2, %r23, 15;
	setp.lt.u32 	%p3, %r23, 16;
	mov.f32 	%f82, 0f00000000;
	mov.b32 	%r34, 0;
	@%p3 bra 	$L__BB0_5;
	and.b32  	%r34, %r23, 2147483632;
	neg.s32 	%r32, %r34;
	shl.b32 	%r5, %r24, 4;
	mov.f32 	%f82, 0f00000000;
	mul.wide.s32 	%rd6, %r24, 4;
	mov.u32 	%r31, %r1;
$L__BB0_4:
	.pragma "nounroll";
	mul.wide.s32 	%rd4, %r31, 4;
	add.s64 	%rd5, %rd1, %rd4;
	ld.global.f32 	%f18, [%rd5];
	add.f32 	%f19, %f82, %f18;
	add.s64 	%rd7, %rd5, %rd6;
	ld.global.f32 	%f20, [%rd7];
	add.f32 	%f21, %f19, %f20;
	add.s64 	%rd8, %rd7, %rd6;
	ld.global.f32 	%f22, [%rd8];
	add.f32 	%f23, %f21, %f22;
	add.s64 	%rd9, %rd8, %rd6;
	ld.global.f32 	%f24, [%rd9];
	add.f32 	%f25, %f23, %f24;
	add.s64 	%rd10, %rd9, %rd6;
	ld.global.f32 	%f26, [%rd10];
	add.f32 	%f27, %f25, %f26;
	add.s64 	%rd11, %rd10, %rd6;
	ld.global.f32 	%f28, [%rd11];
	add.f32 	%f29, %f27, %f28;
	add.s64 	%rd12, %rd11, %rd6;
	ld.global.f32 	%f30, [%rd12];
	add.f32 	%f31, %f29, %f30;
	add.s64 	%rd13, %rd12, %rd6;
	ld.global.f32 	%f32, [%rd13];
	add.f32 	%f33, %f31, %f32;
	add.s64 	%rd14, %rd13, %rd6;
	ld.global.f32 	%f34, [%rd14];
	add.f32 	%f35, %f33, %f34;
	add.s64 	%rd15, %rd14, %rd6;
	ld.global.f32 	%f36, [%rd15];
	add.f32 	%f37, %f35, %f36;
	add.s64 	%rd16, %rd15, %rd6;
	ld.global.f32 	%f38, [%rd16];
	add.f32 	%f39, %f37, %f38;
	add.s64 	%rd17, %rd16, %rd6;
	ld.global.f32 	%f40, [%rd17];
	add.f32 	%f41, %f39, %f40;
	add.s64 	%rd18, %rd17, %rd6;
	ld.global.f32 	%f42, [%rd18];
	add.f32 	%f43, %f41, %f42;
	add.s64 	%rd19, %rd18, %rd6;
	ld.global.f32 	%f44, [%rd19];
	add.f32 	%f45, %f43, %f44;
	add.s64 	%rd20, %rd19, %rd6;
	ld.global.f32 	%f46, [%rd20];
	add.f32 	%f47, %f45, %f46;
	add.s64 	%rd21, %rd20, %rd6;
	ld.global.f32 	%f48, [%rd21];
	add.f32 	%f82, %f47, %f48;
	add.s32 	%r32, %r32, 16;
	add.s32 	%r31, %r31, %r5;
	setp.ne.s32 	%p4, %r32, 0;
	@%p4 bra 	$L__BB0_4;
$L__BB0_5:
	setp.eq.s32 	%p5, %r2, 0;
	@%p5 bra 	$L__BB0_14;
	and.b32  	%r11, %r23, 7;
	setp.lt.u32 	%p6, %r2, 8;
	@%p6 bra 	$L__BB0_8;
	mad.lo.s32 	%r29, %r34, %r24, %r1;
	mul.wide.s32 	%rd22, %r29, 4;
	add.s64 	%rd23, %rd1, %rd22;
	ld.global.f32 	%f50, [%rd23];
	add.f32 	%f51, %f82, %f50;
	mul.wide.s32 	%rd24, %r24, 4;
	add.s64 	%rd25, %rd23, %rd24;
	ld.global.f32 	%f52, [%rd25];
	add.f32 	%f53, %f51, %f52;
	add.s64 	%rd26, %rd25, %rd24;
	ld.global.f32 	%f54, [%rd26];
	add.f32 	%f55, %f53, %f54;
	add.s64 	%rd27, %rd26, %rd24;
	ld.global.f32 	%f56, [%rd27];
	add.f32 	%f57, %f55, %f56;
	add.s64 	%rd28, %rd27, %rd24;
	ld.global.f32 	%f58, [%rd28];
	add.f32 	%f59, %f57, %f58;
	add.s64 	%rd29, %rd28, %rd24;
	ld.global.f32 	%f60, [%rd29];
	add.f32 	%f61, %f59, %f60;
	add.s64 	%rd30, %rd29, %rd24;
	ld.global.f32 	%f62, [%rd30];
	add.f32 	%f63, %f61, %f62;
	add.s64 	%rd31, %rd30, %rd24;
	ld.global.f32 	%f64, [%rd31];
	add.f32 	%f82, %f63, %f64;
	add.s32 	%r34, %r34, 8;
$L__BB0_8:
	setp.eq.s32 	%p7, %r11, 0;
	@%p7 bra 	$L__BB0_14;
	and.b32  	%r14, %r23, 3;
	setp.lt.u32 	%p8, %r11, 4;
	@%p8 bra 	$L__BB0_11;
	mad.lo.s32 	%r30, %r34, %r24, %r1;
	mul.wide.s32 	%rd32, %r30, 4;
	add.s64 	%rd33, %rd1, %rd32;
	ld.global.f32 	%f66, [%rd33];
	add.f32 	%f67, %f82, %f66;
	mul.wide.s32 	%rd34, %r24, 4;
	add.s64 	%rd35, %rd33, %rd34;
	ld.global.f32 	%f68, [%rd35];
	add.f32 	%f69, %f67, %f68;
	add.s64 	%rd36, %rd35, %rd34;
	ld.global.f32 	%f70, [%rd36];
	add.f32 	%f71, %f69, %f70;
	add.s64 	%rd37, %rd36, %rd34;
	ld.global.f32 	%f72, [%rd37];
	add.f32 	%f82, %f71, %f72;
	add.s32 	%r34, %r34, 4;
$L__BB0_11:
	setp.eq.s32 	%p9, %r14, 0;
	@%p9 bra 	$L__BB0_14;
	mad.lo.s32 	%r37, %r34, %r24, %r1;
	neg.s32 	%r36, %r14;
$L__BB0_13:
	.pragma "nounroll";
	mul.wide.s32 	%rd38, %r37, 4;
	add.s64 	%rd39, %rd1, %rd38;
	ld.global.f32 	%f73, [%rd39];
	add.f32 	%f82, %f82, %f73;
	add.s32 	%r37, %r37, %r24;
	add.s32 	%r36, %r36, 1;
	setp.ne.s32 	%p10, %r36, 0;
	@%p10 bra 	$L__BB0_13;
$L__BB0_14:
	cvta.to.global.u64 	%rd40, %rd2;
	mul.wide.s32 	%rd41, %r1, 4;
	add.s64 	%rd42, %rd40, %rd41;
	st.global.f32 	[%rd42], %f82;
$L__BB0_15:
	ret;

}


// ===== COMPILED SASS (sm_100) =====

	.target	sm_100

	.elftype	@"ET_EXEC"


//--------------------- .note.nv.tkinfo           --------------------------
	.section	.note.nv.tkinfo,"",@"SHT_NOTE"
	.sectionflags	@"SHF_NOTE_NV_TKINFO"
	.tkinfo
        /*0018*/ 	.word	0x00000002
        /*0030*/ 	.string	""
        /*0030*/ 	.string	"ptxas"
        /*0030*/ 	.string	"Cuda compilation tools, release 13.0, V13.0.88"
        /*0030*/ 	.string	"Build cuda_13.0.r13.0/compiler.36424714_0"
        /*0030*/ 	.string	"-arch sm_100 -m 64 "



//--------------------- .note.nv.cuinfo           --------------------------
	.section	.note.nv.cuinfo,"",@"SHT_NOTE"
	.sectionflags	@"SHF_NOTE_NV_CUINFO"
        /*0018*/ 	.short	0x0002
        /*001a*/ 	.short	0x0064
        /*001c*/ 	.short	0x0082
	.zero		2


//--------------------- .nv.info                  --------------------------
	.section	.nv.info,"",@"SHT_CUDA_INFO"
	.align	4


	//----- nvinfo : EIATTR_REGCOUNT
	.align		4
        /*0000*/ 	.byte	0x04, 0x2f
        /*0002*/ 	.short	(.L_1 - .L_0)
	.align		4
.L_0:
        /*0004*/ 	.word	index@(_Z13sumBiasKernelPfPKfii)
        /*0008*/ 	.word	0x00000020


	//----- nvinfo : EIATTR_FRAME_SIZE
	.align		4
.L_1:
        /*000c*/ 	.byte	0x04, 0x11
        /*000e*/ 	.short	(.L_3 - .L_2)
	.align		4
.L_2:
        /*0010*/ 	.word	index@(_Z13sumBiasKernelPfPKfii)
        /*0014*/ 	.word	0x00000000


	//----- nvinfo : EIATTR_MIN_STACK_SIZE
	.align		4
.L_3:
        /*0018*/ 	.byte	0x04, 0x12
        /*001a*/ 	.short	(.L_5 - .L_4)
	.align		4
.L_4:
        /*001c*/ 	.word	index@(_Z13sumBiasKernelPfPKfii)
        /*0020*/ 	.word	0x00000000
.L_5:


//--------------------- .nv.compat                --------------------------
	.section	.nv.compat,"",@"SHT_CUDA_COMPAT_INFO"
	.align	4
        /*0000*/ 	.byte	0x02, 0x09, 0x00, 0x00, 0x02, 0x02, 0x01, 0x00, 0x02, 0x05, 0x05, 0x00, 0x03, 0x07, 0x01, 0x01
        /*0010*/ 	.byte	0x02, 0x03, 0x00, 0x00, 0x02, 0x06, 0x01, 0x00, 0x04, 0x0b, 0x08, 0x00, 0x09, 0x00, 0x00, 0x00
        /*0020*/ 	.byte	0x00, 0x00, 0x00, 0x00


//--------------------- .nv.info._Z13sumBiasKernelPfPKfii --------------------------
	.section	.nv.info._Z13sumBiasKernelPfPKfii,"",@"SHT_CUDA_INFO"
	.sectionflags	@""
	.align	4


	//----- nvinfo : EIATTR_CUDA_API_VERSION
	.align		4
        /*0000*/ 	.byte	0x04, 0x37
        /*0002*/ 	.short	(.L_7 - .L_6)
.L_6:
        /*0004*/ 	.word	0x00000082


	//----- nvinfo : EIATTR_KPARAM_INFO
	.align		4
.L_7:
        /*0008*/ 	.byte	0x04, 0x17
        /*000a*/ 	.short	(.L_9 - .L_8)
.L_8:
        /*000c*/ 	.word	0x00000000
        /*0010*/ 	.short	0x0003
        /*0012*/ 	.short	0x0014
        /*0014*/ 	.byte	0x00, 0xf0, 0x11, 0x00


	//----- nvinfo : EIATTR_KPARAM_INFO
	.align		4
.L_9:
        /*0018*/ 	.byte	0x04, 0x17
        /*001a*/ 	.short	(.L_11 - .L_10)
.L_10:
        /*001c*/ 	.word	0x00000000
        /*0020*/ 	.short	0x0002
        /*0022*/ 	.short	0x0010
        /*0024*/ 	.byte	0x00, 0xf0, 0x11, 0x00


	//----- nvinfo : EIATTR_KPARAM_INFO
	.align		4
.L_11:
        /*0028*/ 	.byte	0x04, 0x17
        /*002a*/ 	.short	(.L_13 - .L_12)
.L_12:
        /*002c*/ 	.word	0x00000000
        /*0030*/ 	.short	0x0001
        /*0032*/ 	.short	0x0008
        /*0034*/ 	.byte	0x00, 0xf5, 0x21, 0x00


	//----- nvinfo : EIATTR_KPARAM_INFO
	.align		4
.L_13:
        /*0038*/ 	.byte	0x04, 0x17
        /*003a*/ 	.short	(.L_15 - .L_14)
.L_14:
        /*003c*/ 	.word	0x00000000
        /*0040*/ 	.short	0x0000
        /*0042*/ 	.short	0x0000
        /*0044*/ 	.byte	0x00, 0xf5, 0x21, 0x00


	//----- nvinfo : EIATTR_SPARSE_MMA_MASK
	.align		4
.L_15:
        /*0048*/ 	.byte	0x03, 0x50
        /*004a*/ 	.short	0x0000


	//----- nvinfo : EIATTR_MAXREG_COUNT
	.align		4
        /*004c*/ 	.byte	0x03, 0x1b
        /*004e*/ 	.short	0x00ff


	//----- nvinfo : EIATTR_MERCURY_ISA_VERSION
	.align		4
        /*0050*/ 	.byte	0x03, 0x5f
        /*0052*/ 	.short	0x0101


	//----- nvinfo : EIATTR_VRC_CTA_INIT_COUNT
	.align		4
        /*0054*/ 	.byte	0x02, 0x4a
	.zero		1
	.zero		1


	//----- nvinfo : EIATTR_EXIT_INSTR_OFFSETS
	.align		4
        /*0058*/ 	.byte	0x04, 0x1c
        /*005a*/ 	.short	(.L_17 - .L_16)


	//   ....[0]....
.L_16:
        /*005c*/ 	.word	0x00000070


	//   ....[1]....
        /*0060*/ 	.word	0x000008e0


	//----- nvinfo : EIATTR_CBANK_PARAM_SIZE
	.align		4
.L_17:
        /*0064*/ 	.byte	0x03, 0x19
        /*0066*/ 	.short	0x0018


	//----- nvinfo : EIATTR_PARAM_CBANK
	.align		4
        /*0068*/ 	.byte	0x04, 0x0a
        /*006a*/ 	.short	(.L_19 - .L_18)
	.align		4
.L_18:
        /*006c*/ 	.word	index@(.nv.constant0._Z13sumBiasKernelPfPKfii)
        /*0070*/ 	.short	0x0380
        /*0072*/ 	.short	0x0018


	//----- nvinfo : EIATTR_SW_WAR
	.align		4
.L_19:
        /*0074*/ 	.byte	0x04, 0x36
        /*0076*/ 	.short	(.L_21 - .L_20)
.L_20:
        /*0078*/ 	.word	0x00000008
.L_21:


//--------------------- .nv.callgraph             --------------------------
	.section	.nv.callgraph,"",@"SHT_CUDA_CALLGRAPH"
	.align	4
	.sectionentsize	8
	.align		4
        /*0000*/ 	.word	0x00000000
	.align		4
        /*0004*/ 	.word	0xffffffff
	.align		4
        /*0008*/ 	.word	0x00000000
	.align		4
        /*000c*/ 	.word	0xfffffffe
	.align		4
        /*0010*/ 	.word	0x00000000
	.align		4
        /*0014*/ 	.word	0xfffffffd
	.align		4
        /*0018*/ 	.word	0x00000000
	.align		4
        /*001c*/ 	.word	0xfffffffc


//--------------------- .text._Z13sumBiasKernelPfPKfii --------------------------
	.section	.text._Z13sumBiasKernelPfPKfii,"ax",@progbits
	.align	128
        .global         _Z13sumBiasKernelPfPKfii
        .type           _Z13sumBiasKernelPfPKfii,@function
        .size           _Z13sumBiasKernelPfPKfii,(.L_x_7 - _Z13sumBiasKernelPfPKfii)
        .other          _Z13sumBiasKernelPfPKfii,@"STO_CUDA_ENTRY STV_DEFAULT"
_Z13sumBiasKernelPfPKfii:
.text._Z13sumBiasKernelPfPKfii:
[----:B------:R-:W-:Y:S01]  /*0000*/  LDC R1, c[0x0][0x37c] ;  /* 0x0000df00ff017b82 */ /* 0x000fe20000000800 */
[----:B------:R-:W0:Y:S07]  /*0010*/  S2R R0, SR_TID.X ;  /* 0x0000000000007919 */ /* 0x000e2e0000002100 */
[----:B------:R-:W0:Y:S08]  /*0020*/  S2UR UR4, SR_CTAID.X ;  /* 0x00000000000479c3 */ /* 0x000e300000002500 */
[----:B------:R-:W0:Y:S08]  /*0030*/  LDC R3, c[0x0][0x360] ;  /* 0x0000d800ff037b82 */ /* 0x000e300000000800 */
[----:B------:R-:W1:Y:S01]  /*0040*/  LDC R17, c[0x0][0x394] ;  /* 0x0000e500ff117b82 */ /* 0x000e620000000800 */
[----:B0-----:R-:W-:-:S05]  /*0050*/  IMAD R0, R3, UR4, R0 ;  /* 0x0000000403007c24 */ /* 0x001fca000f8e0200 */
[----:B-1----:R-:W-:-:S13]  /*0060*/  ISETP.GE.AND P0, PT, R0, R17, PT ;  /* 0x000000110000720c */ /* 0x002fda0003f06270 */
[----:B------:R-:W-:Y:S05]  /*0070*/  @P0 EXIT ;  /* 0x000000000000094d */ /* 0x000fea0003800000 */
[----:B------:R-:W0:Y:S01]  /*0080*/  LDCU UR5, c[0x0][0x390] ;  /* 0x00007200ff0577ac */ /* 0x000e220008000800 */
[----:B------:R-:W-:Y:S01]  /*0090*/  HFMA2 R16, -RZ, RZ, 0, 0 ;  /* 0x00000000ff107431 */ /* 0x000fe200000001ff */
[----:B------:R-:W1:Y:S01]  /*00a0*/  LDCU.64 UR8, c[0x0][0x358] ;  /* 0x00006b00ff0877ac */ /* 0x000e620008000a00 */
[----:B0-----:R-:W-:-:S09]  /*00b0*/  UISETP.GE.AND UP0, UPT, UR5, 0x1, UPT ;  /* 0x000000010500788c */ /* 0x001fd2000bf06270 */
[----:B-1----:R-:W-:Y:S05]  /*00c0*/  BRA.U !UP0, `(.L_x_0) ;  /* 0x0000000508f87547 */ /* 0x002fea000b800000 */
[----:B------:R-:W-:Y:S01]  /*00d0*/  UISETP.GE.U32.AND UP1, UPT, UR5, 0x10, UPT ;  /* 0x000000100500788c */ /* 0x000fe2000bf26070 */
[----:B------:R-:W-:Y:S01]  /*00e0*/  MOV R16, RZ ;  /* 0x000000ff00107202 */ /* 0x000fe20000000f00 */
[----:B------:R-:W-:Y:S01]  /*00f0*/  ULOP3.LUT UR6, UR5, 0xf, URZ, 0xc0, !UPT ;  /* 0x0000000f05067892 */ /* 0x000fe2000f8ec0ff */
[----:B------:R-:W-:-:S03]  /*0100*/  UMOV UR4, URZ ;  /* 0x000000ff00047c82 */ /* 0x000fc60008000000 */
[----:B------:R-:W-:-:S03]  /*0110*/  UISETP.NE.AND UP0, UPT, UR6, URZ, UPT ;  /* 0x000000ff0600728c */ /* 0x000fc6000bf05270 */
[----:B------:R-:W-:Y:S08]  /*0120*/  BRA.U !UP1, `(.L_x_1) ;  /* 0x0000000109e47547 */ /* 0x000ff0000b800000 */
[----:B------:R-:W-:Y:S01]  /*0130*/  ULOP3.LUT UR4, UR5, 0x7ffffff0, URZ, 0xc0, !UPT ;  /* 0x7ffffff005047892 */ /* 0x000fe2000f8ec0ff */
[----:B------:R-:W-:Y:S02]  /*0140*/  MOV R16, RZ ;  /* 0x000000ff00107202 */ /* 0x000fe40000000f00 */
[----:B------:R-:W-:Y:S01]  /*0150*/  MOV R18, R0 ;  /* 0x0000000000127202 */ /* 0x000fe20000000f00 */
[----:B------:R-:W-:-:S12]  /*0160*/  UIADD3 UR7, UPT, UPT, -UR4, URZ, URZ ;  /* 0x000000ff04077290 */ /* 0x000fd8000fffe1ff */
.L_x_2:
[----:B------:R-:W0:Y:S02]  /*0170*/  LDC.64 R4, c[0x0][0x388] ;  /* 0x0000e200ff047b82 */ /* 0x000e240000000a00 */
[----:B0-----:R-:W-:-:S05]  /*0180*/  IMAD.WIDE R4, R18, 0x4, R4 ;  /* 0x0000000412047825 */ /* 0x001fca00078e0204 */
[----:B------:R-:W2:Y:S01]  /*0190*/  LDG.E R25, desc[UR8][R4.64] ;  /* 0x0000000804197981 */ /* 0x000ea2000c1e1900 */
[----:B------:R-:W-:-:S05]  /*01a0*/  IMAD.WIDE R6, R17, 0x4, R4 ;  /* 0x0000000411067825 */ /* 0x000fca00078e0204 */
[----:B------:R0:W3:Y:S01]  /*01b0*/  LDG.E R23, desc[UR8][R6.64] ;  /* 0x0000000806177981 */ /* 0x0000e2000c1e1900 */
[----:B------:R-:W-:-:S05]  /*01c0*/  IMAD.WIDE R8, R17, 0x4, R6 ;  /* 0x0000000411087825 */ /* 0x000fca00078e0206 */
[----:B------:R1:W4:Y:S01]  /*01d0*/  LDG.E R22, desc[UR8][R8.64] ;  /* 0x0000000808167981 */ /* 0x000322000c1e1900 */
[----:B------:R-:W-:-:S05]  /*01e0*/  IMAD.WIDE R12, R17, 0x4, R8 ;  /* 0x00000004110c7825 */ /* 0x000fca00078e0208 */
[----:B------:R-:W5:Y:S01]  /*01f0*/  LDG.E R21, desc[UR8][R12.64] ;  /* 0x000000080c157981 */ /* 0x000f62000c1e1900 */
[----:B------:R-:W-:-:S05]  /*0200*/  IMAD.WIDE R14, R17, 0x4, R12 ;  /* 0x00000004110e7825 */ /* 0x000fca00078e020c */
[----:B------:R-:W5:Y:S01]  /*0210*/  LDG.E R20, desc[UR8][R14.64] ;  /* 0x000000080e147981 */ /* 0x000f62000c1e1900 */
[----:B------:R-:W-:-:S05]  /*0220*/  IMAD.WIDE R2, R17, 0x4, R14 ;  /* 0x0000000411027825 */ /* 0x000fca00078e020e */
[----:B------:R1:W5:Y:S01]  /*0230*/  LDG.E R19, desc[UR8][R2.64] ;  /* 0x0000000802137981 */ /* 0x000362000c1e1900 */
[----:B------:R-:W-:-:S05]  /*0240*/  IMAD.WIDE R26, R17, 0x4, R2 ;  /* 0x00000004111a7825 */ /* 0x000fca00078e0202 */
[----:B------:R1:W5:Y:S01]  /*0250*/  LDG.E R24, desc[UR8][R26.64] ;  /* 0x000000081a187981 */ /* 0x000362000c1e1900 */
[----:B------:R-:W-:-:S05]  /*0260*/  IMAD.WIDE R10, R17, 0x4, R26 ;  /* 0x00000004110a7825 */ /* 0x000fca00078e021a */
[----:B------:R1:W5:Y:S01]  /*0270*/  LDG.E R28, desc[UR8][R10.64] ;  /* 0x000000080a1c7981 */ /* 0x000362000c1e1900 */
[----:B0-----:R-:W-:-:S04]  /*0280*/  IMAD.WIDE R6, R17, 0x4, R10 ;  /* 0x0000000411067825 */ /* 0x001fc800078e020a */
[C---:B-1----:R-:W-:Y:S02]  /*0290*/  IMAD.WIDE R8, R17.reuse, 0x4, R6 ;  /* 0x0000000411087825 */ /* 0x042fe400078e0206 */
[----:B------:R-:W5:Y:S02]  /*02a0*/  LDG.E R6, desc[UR8][R6.64] ;  /* 0x0000000806067981 */ /* 0x000f64000c1e1900 */
[C---:B------:R-:W-:Y:S02]  /*02b0*/  IMAD.WIDE R2, R17.reuse, 0x4, R8 ;  /* 0x0000000411027825 */ /* 0x040fe400078e0208 */
[----:B------:R-:W5:Y:S02]  /*02c0*/  LDG.E R8, desc[UR8][R8.64] ;  /* 0x0000000808087981 */ /* 0x000f64000c1e1900 */
[C---:B------:R-:W-:Y:S02]  /*02d0*/  IMAD.WIDE R4, R17.reuse, 0x4, R2 ;  /* 0x0000000411047825 */ /* 0x040fe400078e0202 */
[----:B------:R-:W5:Y:S02]  /*02e0*/  LDG.E R29, desc[UR8][R2.64] ;  /* 0x00000008021d7981 */ /* 0x000f64000c1e1900 */
[----:B------:R-:W-:-:S02]  /*02f0*/  IMAD.WIDE R12, R17, 0x4, R4 ;  /* 0x00000004110c7825 */ /* 0x000fc400078e0204 */
[----:B------:R-:W5:Y:S02]  /*0300*/  LDG.E R4, desc[UR8][R4.64] ;  /* 0x0000000804047981 */ /* 0x000f64000c1e1900 */
[C---:B------:R-:W-:Y:S02]  /*0310*/  IMAD.WIDE R14, R17.reuse, 0x4, R12 ;  /* 0x00000004110e7825 */ /* 0x040fe400078e020c */
[----:B------:R-:W5:Y:S02]  /*0320*/  LDG.E R12, desc[UR8][R12.64] ;  /* 0x000000080c0c7981 */ /* 0x000f64000c1e1900 */
[C---:B------:R-:W-:Y:S02]  /*0330*/  IMAD.WIDE R26, R17.reuse, 0x4, R14 ;  /* 0x00000004111a7825 */ /* 0x040fe400078e020e */
[----:B------:R-:W5:Y:S02]  /*0340*/  LDG.E R14, desc[UR8][R14.64] ;  /* 0x000000080e0e7981 */ /* 0x000f64000c1e1900 */
[----:B------:R-:W-:-:S02]  /*0350*/  IMAD.WIDE R10, R17, 0x4, R26 ;  /* 0x00000004110a7825 */ /* 0x000fc400078e021a */
[----:B------:R-:W5:Y:S04]  /*0360*/  LDG.E R26, desc[UR8][R26.64] ;  /* 0x000000081a1a7981 */ /* 0x000f68000c1e1900 */
[----:B------:R-:W5:Y:S01]  /*0370*/  LDG.E R10, desc[UR8][R10.64] ;  /* 0x000000080a0a7981 */ /* 0x000f62000c1e1900 */
[----:B------:R-:W-:-:S04]  /*0380*/  UIADD3 UR7, UPT, UPT, UR7, 0x10, URZ ;  /* 0x0000001007077890 */ /* 0x000fc8000fffe0ff */
[----:B------:R-:W-:Y:S01]  /*0390*/  UISETP.NE.AND UP1, UPT, UR7, URZ, UPT ;  /* 0x000000ff0700728c */ /* 0x000fe2000bf25270 */
[----:B------:R-:W-:Y:S01]  /*03a0*/  LEA R18, R17, R18, 0x4 ;  /* 0x0000001211127211 */ /* 0x000fe200078e20ff */
[----:B--2---:R-:W-:-:S04]  /*03b0*/  FADD R16, R25, R16 ;  /* 0x0000001019107221 */ /* 0x004fc80000000000 */
[----:B---3--:R-:W-:-:S04]  /*03c0*/  FADD R23, R16, R23 ;  /* 0x0000001710177221 */ /* 0x008fc80000000000 */
[----:B----4-:R-:W-:-:S04]  /*03d0*/  FADD R22, R23, R22 ;  /* 0x0000001617167221 */ /* 0x010fc80000000000 */
[----:B-----5:R-:W-:-:S04]  /*03e0*/  FADD R21, R22, R21 ;  /* 0x0000001516157221 */ /* 0x020fc80000000000 */
[----:B------:R-:W-:-:S04]  /*03f0*/  FADD R20, R21, R20 ;  /* 0x0000001415147221 */ /* 0x000fc80000000000 */
        /* <DEDUP_REMOVED lines=10> */
[----:B------:R-:W-:Y:S01]  /*04a0*/  FADD R16, R29, R10 ;  /* 0x0000000a1d107221 */ /* 0x000fe20000000000 */
[----:B------:R-:W-:Y:S06]  /*04b0*/  BRA.U UP1, `(.L_x_2) ;  /* 0xfffffffd012c7547 */ /* 0x000fec000b83ffff */
.L_x_1:
[----:B------:R-:W-:Y:S05]  /*04c0*/  BRA.U !UP0, `(.L_x_0) ;  /* 0x0000000108f87547 */ /* 0x000fea000b800000 */
[----:B------:R-:W-:Y:S02]  /*04d0*/  UISETP.GE.U32.AND UP0, UPT, UR6, 0x8, UPT ;  /* 0x000000080600788c */ /* 0x000fe4000bf06070 */
[----:B------:R-:W-:-:S04]  /*04e0*/  ULOP3.LUT UR7, UR5, 0x7, URZ, 0xc0, !UPT ;  /* 0x0000000705077892 */ /* 0x000fc8000f8ec0ff */
[----:B------:R-:W-:-:S03]  /*04f0*/  UISETP.NE.AND UP1, UPT, UR7, URZ, UPT ;  /* 0x000000ff0700728c */ /* 0x000fc6000bf25270 */
[----:B------:R-:W-:Y:S08]  /*0500*/  BRA.U !UP0, `(.L_x_3) ;  /* 0x00000001086c7547 */ /* 0x000ff0000b800000 */
[----:B------:R-:W0:Y:S01]  /*0510*/  LDC.64 R2, c[0x0][0x388] ;  /* 0x0000e200ff027b82 */ /* 0x000e220000000a00 */
[----:B------:R-:W-:-:S04]  /*0520*/  IMAD R5, R17, UR4, R0 ;  /* 0x0000000411057c24 */ /* 0x000fc8000f8e0200 */
[----:B0-----:R-:W-:-:S04]  /*0530*/  IMAD.WIDE R2, R5, 0x4, R2 ;  /* 0x0000000405027825 */ /* 0x001fc800078e0202 */
[C---:B------:R-:W-:Y:S02]  /*0540*/  IMAD.WIDE R4, R17.reuse, 0x4, R2 ;  /* 0x0000000411047825 */ /* 0x040fe400078e0202 */
[----:B------:R-:W2:Y:S02]  /*0550*/  LDG.E R3, desc[UR8][R2.64] ;  /* 0x0000000802037981 */ /* 0x000ea4000c1e1900 */
[C---:B------:R-:W-:Y:S02]  /*0560*/  IMAD.WIDE R6, R17.reuse, 0x4, R4 ;  /* 0x0000000411067825 */ /* 0x040fe400078e0204 */
[----:B------:R-:W3:Y:S02]  /*0570*/  LDG.E R4, desc[UR8][R4.64] ;  /* 0x0000000804047981 */ /* 0x000ee4000c1e1900 */
[C---:B------:R-:W-:Y:S02]  /*0580*/  IMAD.WIDE R8, R17.reuse, 0x4, R6 ;  /* 0x0000000411087825 */ /* 0x040fe400078e0206 */
[----:B------:R-:W4:Y:S02]  /*0590*/  LDG.E R6, desc[UR8][R6.64] ;  /* 0x0000000806067981 */ /* 0x000f24000c1e1900 */
        /* <DEDUP_REMOVED lines=9> */
[----:B------:R-:W-:Y:S01]  /*0630*/  UIADD3 UR4, UPT, UPT, UR4, 0x8, URZ ;  /* 0x0000000804047890 */ /* 0x000fe2000fffe0ff */
[----:B--2---:R-:W-:-:S04]  /*0640*/  FADD R3, R16, R3 ;  /* 0x0000000310037221 */ /* 0x004fc80000000000 */
[----:B---3--:R-:W-:-:S04]  /*0650*/  FADD R3, R3, R4 ;  /* 0x0000000403037221 */ /* 0x008fc80000000000 */
[----:B----4-:R-:W-:-:S04]  /*0660*/  FADD R3, R3, R6 ;  /* 0x0000000603037221 */ /* 0x010fc80000000000 */
[----:B-----5:R-:W-:-:S04]  /*0670*/  FADD R3, R3, R8 ;  /* 0x0000000803037221 */ /* 0x020fc80000000000 */
[----:B------:R-:W-:-:S04]  /*0680*/  FADD R3, R3, R10 ;  /* 0x0000000a03037221 */ /* 0x000fc80000000000 */
[----:B------:R-:W-:-:S04]  /*0690*/  FADD R3, R3, R12 ;  /* 0x0000000c03037221 */ /* 0x000fc80000000000 */
[----:B------:R-:W-:-:S04]  /*06a0*/  FADD R3, R3, R14 ;  /* 0x0000000e03037221 */ /* 0x000fc80000000000 */
[----:B------:R-:W-:-:S07]  /*06b0*/  FADD R16, R3, R18 ;  /* 0x0000001203107221 */ /* 0x000fce0000000000 */
.L_x_3:
        /* <DEDUP_REMOVED lines=12> */
[----:B------:R-:W-:Y:S02]  /*0780*/  IMAD.WIDE R8, R17, 0x4, R6 ;  /* 0x0000000411087825 */ /* 0x000fe400078e0206 */
[----:B------:R-:W4:Y:S04]  /*0790*/  LDG.E R7, desc[UR8][R6.64] ;  /* 0x0000000806077981 */ /* 0x000f28000c1e1900 */
[----:B------:R-:W5:Y:S01]  /*07a0*/  LDG.E R9, desc[UR8][R8.64] ;  /* 0x0000000808097981 */ /* 0x000f62000c1e1900 */
[----:B------:R-:W-:Y:S01]  /*07b0*/  UIADD3 UR4, UPT, UPT, UR4, 0x4, URZ ;  /* 0x0000000404047890 */ /* 0x000fe2000fffe0ff */
[----:B--2---:R-:W-:-:S04]  /*07c0*/  FADD R16, R16, R3 ;  /* 0x0000000310107221 */ /* 0x004fc80000000000 */
[----:B---3--:R-:W-:-:S04]  /*07d0*/  FADD R16, R16, R5 ;  /* 0x0000000510107221 */ /* 0x008fc80000000000 */
[----:B----4-:R-:W-:-:S04]  /*07e0*/  FADD R16, R16, R7 ;  /* 0x0000000710107221 */ /* 0x010fc80000000000 */
[----:B-----5:R-:W-:-:S07]  /*07f0*/  FADD R16, R16, R9 ;  /* 0x0000000910107221 */ /* 0x020fce0000000000 */
.L_x_4:
[----:B------:R-:W-:Y:S05]  /*0800*/  BRA.U !UP1, `(.L_x_0) ;  /* 0x0000000109287547 */ /* 0x000fea000b800000 */
[----:B------:R-:W0:Y:S01]  /*0810*/  LDC.64 R4, c[0x0][0x388] ;  /* 0x0000e200ff047b82 */ /* 0x000e220000000a00 */
[----:B------:R-:W-:Y:S01]  /*0820*/  IMAD R6, R17, UR4, R0 ;  /* 0x0000000411067c24 */ /* 0x000fe2000f8e0200 */
[----:B------:R-:W-:-:S12]  /*0830*/  UIADD3 UR5, UPT, UPT, -UR5, URZ, URZ ;  /* 0x000000ff05057290 */ /* 0x000fd8000fffe1ff */
.L_x_5:
[----:B0-----:R-:W-:-:S06]  /*0840*/  IMAD.WIDE R2, R6, 0x4, R4 ;  /* 0x0000000406027825 */ /* 0x001fcc00078e0204 */
[----:B------:R-:W2:Y:S01]  /*0850*/  LDG.E R3, desc[UR8][R2.64] ;  /* 0x0000000802037981 */ /* 0x000ea2000c1e1900 */
[----:B------:R-:W-:Y:S01]  /*0860*/  UIADD3 UR5, UPT, UPT, UR5, 0x1, URZ ;  /* 0x0000000105057890 */ /* 0x000fe2000fffe0ff */
[----:B------:R-:W-:-:S03]  /*0870*/  IADD3 R6, PT, PT, R6, R17, RZ ;  /* 0x0000001106067210 */ /* 0x000fc60007ffe0ff */
[----:B------:R-:W-:Y:S01]  /*0880*/  UISETP.NE.AND UP0, UPT, UR5, URZ, UPT ;  /* 0x000000ff0500728c */ /* 0x000fe2000bf05270 */
[----:B--2---:R-:W-:-:S08]  /*0890*/  FADD R16, R3, R16 ;  /* 0x0000001003107221 */ /* 0x004fd00000000000 */
[----:B------:R-:W-:Y:S05]  /*08a0*/  BRA.U UP0, `(.L_x_5) ;  /* 0xfffffffd00e47547 */ /* 0x000fea000b83ffff */
.L_x_0:
[----:B------:R-:W0:Y:S02]  /*08b0*/  LDC.64 R2, c[0x0][0x380] ;  /* 0x0000e000ff027b82 */ /* 0x000e240000000a00 */
[----:B0-----:R-:W-:-:S05]  /*08c0*/  IMAD.WIDE R2, R0, 0x4, R2 ;  /* 0x0000000400027825 */ /* 0x001fca00078e0202 */
[----:B------:R-:W-:Y:S01]  /*08d0*/  STG.E desc[UR8][R2.64], R16 ;  /* 0x0000001002007986 */ /* 0x000fe2000c101908 */
[----:B------:R-:W-:Y:S05]  /*08e0*/  EXIT ;  /* 0x000000000000794d */ /* 0x000fea0003800000 */
.L_x_6:
[----:B------:R-:W-:-:S00]  /*08f0*/  BRA `(.L_x_6) ;  /* 0xfffffffc00fc7947 */ /* 0x000fc0000383ffff */
[----:B------:R-:W-:-:S00]  /*0900*/  NOP ;  /* 0x0000000000007918 */ /* 0x000fc00000000000 */
[----:B------:R-:W-:-:S00]  /*0910*/  NOP ;  /* 0x0000000000007918 */ /* 0x000fc00000000000 */
[----:B------:R-:W-:-:S00]  /*0920*/  NOP ;  /* 0x0000000000007918 */ /* 0x000fc00000000000 */
[----:B------:R-:W-:-:S00]  /*0930*/  NOP ;  /* 0x0000000000007918 */ /* 0x000fc00000000000 */
[----:B------:R-:W-:-:S00]  /*0940*/  NOP ;  /* 0x0000000000007918 */ /* 0x000fc00000000000 */
[----:B------:R-:W-:-:S00]  /*0950*/  NOP ;  /* 0x0000000000007918 */ /* 0x000fc00000000000 */
[----:B------:R-:W-:-:S00]  /*0960*/  NOP ;  /* 0x0000000000007918 */ /* 0x000fc00000000000 */
[----:B------:R-:W-:-:S00]  /*0970*/  NOP ;  /* 0x0000000000007918 */ /* 0x000fc00000000000 */
.L_x_7:


//--------------------- .nv.shared.reserved.0     --------------------------
	.section	.nv.shared.reserved.0,"aw",@nobits
	.weak		__nv_reservedSMEM_offset_0_alias
	.size		__nv_reservedSMEM_offset_0_alias, 0, 64
	.other		__nv_reservedSMEM_offset_0_alias,@"STO_CUDA_RESERVED_SHARED STV_DEFAULT"
__nv_reservedSMEM_offset_0_alias:
	.zero		0
	.zero		64


//--------------------- .nv.constant0._Z13sumBiasKernelPfPKfii --------------------------
	.section	.nv.constant0._Z13sumBiasKernelPfPKfii,"a",@progbits
	.sectionflags	@""
	.align	4
.nv.constant0._Z13sumBiasKernelPfPKfii:
	.zero		920


//--------------------- SYMBOLS --------------------------

	.type		.nv.reservedSmem.offset0,@object
	.size		.nv.reservedSmem.offset0,0x4
